	.headerflags	@"EF_CUDA_TEXMODE_UNIFIED EF_CUDA_64BIT_ADDRESS EF_CUDA_ACCELERATORS EF_CUDA_SM90 EF_CUDA_VIRTUAL_SM(EF_CUDA_SM90)"
	.elftype	@"ET_EXEC"


//--------------------- .nv.info                  --------------------------
	.section	.nv.info,"",@"SHT_CUDA_INFO"
	.align	4


	//----- nvinfo : EIATTR_REGCOUNT
	.align		4
        /*0000*/ 	.byte	0x04, 0x2f
        /*0002*/ 	.short	(.L_3 - .L_2)
	.align		4
.L_2:
        /*0004*/ 	.word	index@(triton_poi_fused__native_batch_norm_legit_no_training__unsafe_index_add_mul_relu_sub_threshold_backward_48)
        /*0008*/ 	.word	0x00000028


	//----- nvinfo : EIATTR_MIN_STACK_SIZE
	.align		4
.L_3:
        /*000c*/ 	.byte	0x04, 0x12
        /*000e*/ 	.short	(.L_5 - .L_4)
	.align		4
.L_4:
        /*0010*/ 	.word	index@(triton_poi_fused__native_batch_norm_legit_no_training__unsafe_index_add_mul_relu_sub_threshold_backward_48)
        /*0014*/ 	.word	0x00000000


	//----- nvinfo : EIATTR_FRAME_SIZE
	.align		4
.L_5:
        /*0018*/ 	.byte	0x04, 0x11
        /*001a*/ 	.short	(.L_7 - .L_6)
	.align		4
.L_6:
        /*001c*/ 	.word	index@(triton_poi_fused__native_batch_norm_legit_no_training__unsafe_index_add_mul_relu_sub_threshold_backward_48)
        /*0020*/ 	.word	0x00000000


	//----- nvinfo : EIATTR_MIN_STACK_SIZE
	.align		4
.L_7:
        /*0024*/ 	.byte	0x04, 0x12
        /*0026*/ 	.short	(.L_9 - .L_8)
	.align		4
.L_8:
        /*0028*/ 	.word	index@(triton_poi_fused__native_batch_norm_legit_no_training__unsafe_index_add_mul_relu_sub_threshold_backward_48)
        /*002c*/ 	.word	0x00000000
.L_9:


//--------------------- .nv.info.triton_poi_fused__native_batch_norm_legit_no_training__unsafe_index_add_mul_relu_sub_threshold_backward_48 --------------------------
	.section	.nv.info.triton_poi_fused__native_batch_norm_legit_no_training__unsafe_index_add_mul_relu_sub_threshold_backward_48,"",@"SHT_CUDA_INFO"
	.sectionflags	@""
	.align	4


	//----- nvinfo : EIATTR_CUDA_API_VERSION
	.align		4
        /*0000*/ 	.byte	0x04, 0x37
        /*0002*/ 	.short	(.L_11 - .L_10)
.L_10:
        /*0004*/ 	.word	0x0000007c


	//----- nvinfo : EIATTR_KPARAM_INFO
	.align		4
.L_11:
        /*0008*/ 	.byte	0x04, 0x17
        /*000a*/ 	.short	(.L_13 - .L_12)
.L_12:
        /*000c*/ 	.word	0x00000000
        /*0010*/ 	.short	0x0016
        /*0012*/ 	.short	0x00b0
        /*0014*/ 	.byte	0x00, 0xf0, 0x11, 0x00


	//----- nvinfo : EIATTR_KPARAM_INFO
	.align		4
.L_13:
        /*0018*/ 	.byte	0x04, 0x17
        /*001a*/ 	.short	(.L_15 - .L_14)
.L_14:
        /*001c*/ 	.word	0x00000000
        /*0020*/ 	.short	0x0015
        /*0022*/ 	.short	0x00a8
        /*0024*/ 	.byte	0x00, 0xf4, 0x21, 0x00


	//----- nvinfo : EIATTR_KPARAM_INFO
	.align		4
.L_15:
        /*0028*/ 	.byte	0x04, 0x17
        /*002a*/ 	.short	(.L_17 - .L_16)
.L_16:
        /*002c*/ 	.word	0x00000000
        /*0030*/ 	.short	0x0014
        /*0032*/ 	.short	0x00a0
        /*0034*/ 	.byte	0x00, 0xf4, 0x21, 0x00


	//----- nvinfo : EIATTR_KPARAM_INFO
	.align		4
.L_17:
        /*0038*/ 	.byte	0x04, 0x17
        /*003a*/ 	.short	(.L_19 - .L_18)
.L_18:
        /*003c*/ 	.word	0x00000000
        /*0040*/ 	.short	0x0013
        /*0042*/ 	.short	0x0098
        /*0044*/ 	.byte	0x00, 0xf4, 0x21, 0x00


	//----- nvinfo : EIATTR_KPARAM_INFO
	.align		4
.L_19:
        /*0048*/ 	.byte	0x04, 0x17
        /*004a*/ 	.short	(.L_21 - .L_20)
.L_20:
        /*004c*/ 	.word	0x00000000
        /*0050*/ 	.short	0x0012
        /*0052*/ 	.short	0x0090
        /*0054*/ 	.byte	0x00, 0xf4, 0x21, 0x00


	//----- nvinfo : EIATTR_KPARAM_INFO
	.align		4
.L_21:
        /*0058*/ 	.byte	0x04, 0x17
        /*005a*/ 	.short	(.L_23 - .L_22)
.L_22:
        /*005c*/ 	.word	0x00000000
        /*0060*/ 	.short	0x0011
        /*0062*/ 	.short	0x0088
        /*0064*/ 	.byte	0x00, 0xf4, 0x21, 0x00


	//----- nvinfo : EIATTR_KPARAM_INFO
	.align		4
.L_23:
        /*0068*/ 	.byte	0x04, 0x17
        /*006a*/ 	.short	(.L_25 - .L_24)
.L_24:
        /*006c*/ 	.word	0x00000000
        /*0070*/ 	.short	0x0010
        /*0072*/ 	.short	0x0080
        /*0074*/ 	.byte	0x00, 0xf4, 0x21, 0x00


	//----- nvinfo : EIATTR_KPARAM_INFO
	.align		4
.L_25:
        /*0078*/ 	.byte	0x04, 0x17
        /*007a*/ 	.short	(.L_27 - .L_26)
.L_26:
        /*007c*/ 	.word	0x00000000
        /*0080*/ 	.short	0x000f
        /*0082*/ 	.short	0x0078
        /*0084*/ 	.byte	0x00, 0xf4, 0x21, 0x00


	//----- nvinfo : EIATTR_KPARAM_INFO
	.align		4
.L_27:
        /*0088*/ 	.byte	0x04, 0x17
        /*008a*/ 	.short	(.L_29 - .L_28)
.L_28:
        /*008c*/ 	.word	0x00000000
        /*0090*/ 	.short	0x000e
        /*0092*/ 	.short	0x0070
        /*0094*/ 	.byte	0x00, 0xf4, 0x21, 0x00


	//----- nvinfo : EIATTR_KPARAM_INFO
	.align		4
.L_29:
        /*0098*/ 	.byte	0x04, 0x17
        /*009a*/ 	.short	(.L_31 - .L_30)
.L_30:
        /*009c*/ 	.word	0x00000000
        /*00a0*/ 	.short	0x000d
        /*00a2*/ 	.short	0x0068
        /*00a4*/ 	.byte	0x00, 0xf4, 0x21, 0x00


	//----- nvinfo : EIATTR_KPARAM_INFO
	.align		4
.L_31:
        /*00a8*/ 	.byte	0x04, 0x17
        /*00aa*/ 	.short	(.L_33 - .L_32)
.L_32:
        /*00ac*/ 	.word	0x00000000
        /*00b0*/ 	.short	0x000c
        /*00b2*/ 	.short	0x0060
        /*00b4*/ 	.byte	0x00, 0xf4, 0x21, 0x00


	//----- nvinfo : EIATTR_KPARAM_INFO
	.align		4
.L_33:
        /*00b8*/ 	.byte	0x04, 0x17
        /*00ba*/ 	.short	(.L_35 - .L_34)
.L_34:
        /*00bc*/ 	.word	0x00000000
        /*00c0*/ 	.short	0x000b
        /*00c2*/ 	.short	0x0058
        /*00c4*/ 	.byte	0x00, 0xf4, 0x21, 0x00


	//----- nvinfo : EIATTR_KPARAM_INFO
	.align		4
.L_35:
        /*00c8*/ 	.byte	0x04, 0x17
        /*00ca*/ 	.short	(.L_37 - .L_36)
.L_36:
        /*00cc*/ 	.word	0x00000000
        /*00d0*/ 	.short	0x000a
        /*00d2*/ 	.short	0x0050
        /*00d4*/ 	.byte	0x00, 0xf4, 0x21, 0x00


	//----- nvinfo : EIATTR_KPARAM_INFO
	.align		4
.L_37:
        /*00d8*/ 	.byte	0x04, 0x17
        /*00da*/ 	.short	(.L_39 - .L_38)
.L_38:
        /*00dc*/ 	.word	0x00000000
        /*00e0*/ 	.short	0x0009
        /*00e2*/ 	.short	0x0048
        /*00e4*/ 	.byte	0x00, 0xf4, 0x21, 0x00


	//----- nvinfo : EIATTR_KPARAM_INFO
	.align		4
.L_39:
        /*00e8*/ 	.byte	0x04, 0x17
        /*00ea*/ 	.short	(.L_41 - .L_40)
.L_40:
        /*00ec*/ 	.word	0x00000000
        /*00f0*/ 	.short	0x0008
        /*00f2*/ 	.short	0x0040
        /*00f4*/ 	.byte	0x00, 0xf4, 0x21, 0x00


	//----- nvinfo : EIATTR_KPARAM_INFO
	.align		4
.L_41:
        /*00f8*/ 	.byte	0x04, 0x17
        /*00fa*/ 	.short	(.L_43 - .L_42)
.L_42:
        /*00fc*/ 	.word	0x00000000
        /*0100*/ 	.short	0x0007
        /*0102*/ 	.short	0x0038
        /*0104*/ 	.byte	0x00, 0xf4, 0x21, 0x00


	//----- nvinfo : EIATTR_KPARAM_INFO
	.align		4
.L_43:
        /*0108*/ 	.byte	0x04, 0x17
        /*010a*/ 	.short	(.L_45 - .L_44)
.L_44:
        /*010c*/ 	.word	0x00000000
        /*0110*/ 	.short	0x0006
        /*0112*/ 	.short	0x0030
        /*0114*/ 	.byte	0x00, 0xf4, 0x21, 0x00


	//----- nvinfo : EIATTR_KPARAM_INFO
	.align		4
.L_45:
        /*0118*/ 	.byte	0x04, 0x17
        /*011a*/ 	.short	(.L_47 - .L_46)
.L_46:
        /*011c*/ 	.word	0x00000000
        /*0120*/ 	.short	0x0005
        /*0122*/ 	.short	0x0028
        /*0124*/ 	.byte	0x00, 0xf4, 0x21, 0x00


	//----- nvinfo : EIATTR_KPARAM_INFO
	.align		4
.L_47:
        /*0128*/ 	.byte	0x04, 0x17
        /*012a*/ 	.short	(.L_49 - .L_48)
.L_48:
        /*012c*/ 	.word	0x00000000
        /*0130*/ 	.short	0x0004
        /*0132*/ 	.short	0x0020
        /*0134*/ 	.byte	0x00, 0xf4, 0x21, 0x00


	//----- nvinfo : EIATTR_KPARAM_INFO
	.align		4
.L_49:
        /*0138*/ 	.byte	0x04, 0x17
        /*013a*/ 	.short	(.L_51 - .L_50)
.L_50:
        /*013c*/ 	.word	0x00000000
        /*0140*/ 	.short	0x0003
        /*0142*/ 	.short	0x0018
        /*0144*/ 	.byte	0x00, 0xf4, 0x21, 0x00


	//----- nvinfo : EIATTR_KPARAM_INFO
	.align		4
.L_51:
        /*0148*/ 	.byte	0x04, 0x17
        /*014a*/ 	.short	(.L_53 - .L_52)
.L_52:
        /*014c*/ 	.word	0x00000000
        /*0150*/ 	.short	0x0002
        /*0152*/ 	.short	0x0010
        /*0154*/ 	.byte	0x00, 0xf4, 0x21, 0x00


	//----- nvinfo : EIATTR_KPARAM_INFO
	.align		4
.L_53:
        /*0158*/ 	.byte	0x04, 0x17
        /*015a*/ 	.short	(.L_55 - .L_54)
.L_54:
        /*015c*/ 	.word	0x00000000
        /*0160*/ 	.short	0x0001
        /*0162*/ 	.short	0x0008
        /*0164*/ 	.byte	0x00, 0xf4, 0x21, 0x00


	//----- nvinfo : EIATTR_KPARAM_INFO
	.align		4
.L_55:
        /*0168*/ 	.byte	0x04, 0x17
        /*016a*/ 	.short	(.L_57 - .L_56)
.L_56:
        /*016c*/ 	.word	0x00000000
        /*0170*/ 	.short	0x0000
        /*0172*/ 	.short	0x0000
        /*0174*/ 	.byte	0x00, 0xf4, 0x21, 0x00


	//----- nvinfo : EIATTR_SPARSE_MMA_MASK
	.align		4
.L_57:
        /*0178*/ 	.byte	0x03, 0x50
        /*017a*/ 	.short	0x0000


	//----- nvinfo : EIATTR_MAXREG_COUNT
	.align		4
        /*017c*/ 	.byte	0x03, 0x1b
        /*017e*/ 	.short	0x00ff


	//----- nvinfo : EIATTR_EXIT_INSTR_OFFSETS
	.align		4
        /*0180*/ 	.byte	0x04, 0x1c
        /*0182*/ 	.short	(.L_59 - .L_58)


	//   ....[0]....
.L_58:
        /*0184*/ 	.word	0x00000df0


	//   ....[1]....
        /*0188*/ 	.word	0x00000e10


	//----- nvinfo : EIATTR_REQNTID
	.align		4
.L_59:
        /*018c*/ 	.byte	0x04, 0x10
        /*018e*/ 	.short	(.L_61 - .L_60)
.L_60:
        /*0190*/ 	.word	0x00000080
        /*0194*/ 	.word	0x00000001
        /*0198*/ 	.word	0x00000001


	//----- nvinfo : EIATTR_CBANK_PARAM_SIZE
	.align		4
.L_61:
        /*019c*/ 	.byte	0x03, 0x19
        /*019e*/ 	.short	0x00b4


	//----- nvinfo : EIATTR_PARAM_CBANK
	.align		4
        /*01a0*/ 	.byte	0x04, 0x0a
        /*01a2*/ 	.short	(.L_63 - .L_62)
	.align		4
.L_62:
        /*01a4*/ 	.word	index@(.nv.constant0.triton_poi_fused__native_batch_norm_legit_no_training__unsafe_index_add_mul_relu_sub_threshold_backward_48)
        /*01a8*/ 	.short	0x0210
        /*01aa*/ 	.short	0x00b4


	//----- nvinfo : EIATTR_SW_WAR
	.align		4
.L_63:
        /*01ac*/ 	.byte	0x04, 0x36
        /*01ae*/ 	.short	(.L_65 - .L_64)
.L_64:
        /*01b0*/ 	.word	0x00000008
.L_65:


//--------------------- .nv.callgraph             --------------------------
	.section	.nv.callgraph,"",@"SHT_CUDA_CALLGRAPH"
	.align	4
	.sectionentsize	8
	.align		4
        /*0000*/ 	.word	0x00000000
	.align		4
        /*0004*/ 	.word	0xffffffff
	.align		4
        /*0008*/ 	.word	0x00000000
	.align		4
        /*000c*/ 	.word	0xfffffffe
	.align		4
        /*0010*/ 	.word	0x00000000
	.align		4
        /*0014*/ 	.word	0xfffffffd
	.align		4
        /*0018*/ 	.word	0x00000000
	.align		4
        /*001c*/ 	.word	0xfffffffc


//--------------------- .nv.constant4             --------------------------
	.section	.nv.constant4,"a",@progbits
	.align	8
	.align		8
.nv.constant4:
        /*0000*/ 	.dword	_$_str
	.align		8
        /*0008*/ 	.dword	_$_str_$_2


//--------------------- .text.triton_poi_fused__native_batch_norm_legit_no_training__unsafe_index_add_mul_relu_sub_threshold_backward_48 --------------------------
	.section	.text.triton_poi_fused__native_batch_norm_legit_no_training__unsafe_index_add_mul_relu_sub_threshold_backward_48,"ax",@progbits
	.align	128
        .global         triton_poi_fused__native_batch_norm_legit_no_training__unsafe_index_add_mul_relu_sub_threshold_backward_48
        .type           triton_poi_fused__native_batch_norm_legit_no_training__unsafe_index_add_mul_relu_sub_threshold_backward_48,@function
        .size           triton_poi_fused__native_batch_norm_legit_no_training__unsafe_index_add_mul_relu_sub_threshold_backward_48,(.L_x_1 - triton_poi_fused__native_batch_norm_legit_no_training__unsafe_index_add_mul_relu_sub_threshold_backward_48)
        .other          triton_poi_fused__native_batch_norm_legit_no_training__unsafe_index_add_mul_relu_sub_threshold_backward_48,@"STO_CUDA_ENTRY STV_DEFAULT"
triton_poi_fused__native_batch_norm_legit_no_training__unsafe_index_add_mul_relu_sub_threshold_backward_48:
.text.triton_poi_fused__native_batch_norm_legit_no_training__unsafe_index_add_mul_relu_sub_threshold_backward_48:
[----:B------:R-:W0:Y:S01]  /*0000*/  LDC R1, c[0x0][0x28] ;  /* 0x00000a00ff017b82 */ /* 0x000e220000000800 */
[----:B------:R-:W1:Y:S07]  /*0010*/  S2R R3, SR_TID.X ;  /* 0x0000000000037919 */ /* 0x000e6e0000002100 */
[----:B------:R-:W2:Y:S01]  /*0020*/  LDC.64 R8, c[0x0][0x218] ;  /* 0x00008600ff087b82 */ /* 0x000ea20000000a00 */
[----:B------:R-:W-:Y:S01]  /*0030*/  CS2R R28, SRZ ;  /* 0x00000000001c7805 */ /* 0x000fe2000001ff00 */
[----:B------:R-:W-:Y:S01]  /*0040*/  ULDC.64 UR4, c[0x0][0x208] ;  /* 0x0000820000047ab9 */ /* 0x000fe20000000a00 */
[----:B------:R-:W3:Y:S05]  /*0050*/  S2R R0, SR_CTAID.X ;  /* 0x0000000000007919 */ /* 0x000eea0000002500 */
[----:B------:R-:W4:Y:S08]  /*0060*/  LDC.64 R6, c[0x0][0x270] ;  /* 0x00009c00ff067b82 */ /* 0x000f300000000a00 */
[----:B------:R-:W5:Y:S01]  /*0070*/  LDC.64 R4, c[0x0][0x220] ;  /* 0x00008800ff047b82 */ /* 0x000f620000000a00 */
[----:B------:R-:W-:-:S02]  /*0080*/  CS2R R14, SRZ ;  /* 0x00000000000e7805 */ /* 0x000fc4000001ff00 */
[----:B------:R-:W-:-:S05]  /*0090*/  CS2R R26, SRZ ;  /* 0x00000000001a7805 */ /* 0x000fca000001ff00 */
[----:B------:R-:W4:Y:S08]  /*00a0*/  LDC.64 R12, c[0x0][0x248] ;  /* 0x00009200ff0c7b82 */ /* 0x000f300000000a00 */
[----:B------:R-:W5:Y:S01]  /*00b0*/  LDC.64 R36, c[0x0][0x260] ;  /* 0x00009800ff247b82 */ /* 0x000f620000000a00 */
[----:B-1----:R-:W-:Y:S01]  /*00c0*/  LOP3.LUT R3, R3, 0x7f, RZ, 0xc0, !PT ;  /* 0x0000007f03037812 */ /* 0x002fe200078ec0ff */
[----:B------:R-:W-:Y:S01]  /*00d0*/  IMAD.MOV.U32 R23, RZ, RZ, RZ ;  /* 0x000000ffff177224 */ /* 0x000fe200078e00ff */
[----:B------:R-:W-:-:S03]  /*00e0*/  ULDC.64 UR6, c[0x0][0x228] ;  /* 0x00008a0000067ab9 */ /* 0x000fc60000000a00 */
[----:B---3--:R-:W-:-:S05]  /*00f0*/  IMAD R3, R0, 0x80, R3 ;  /* 0x0000008000037824 */ /* 0x008fca00078e0203 */
[----:B------:R-:W-:Y:S02]  /*0100*/  SHF.R.S32.HI R2, RZ, 0x1f, R3 ;  /* 0x0000001fff027819 */ /* 0x000fe40000011403 */
[----:B------:R-:W-:Y:S02]  /*0110*/  ISETP.GE.AND P0, PT, R3, 0x800, PT ;  /* 0x000008000300780c */ /* 0x000fe40003f06270 */
[----:B------:R-:W-:-:S04]  /*0120*/  LEA.HI R2, R2, R3, RZ, 0x3 ;  /* 0x0000000302027211 */ /* 0x000fc800078f18ff */
[----:B------:R-:W-:Y:S02]  /*0130*/  SHF.R.S32.HI R25, RZ, 0x3, R2 ;  /* 0x00000003ff197819 */ /* 0x000fe40000011402 */
[----:B------:R-:W-:Y:S02]  /*0140*/  LOP3.LUT R2, R2, 0xfffffff8, RZ, 0xc0, !PT ;  /* 0xfffffff802027812 */ /* 0x000fe400078ec0ff */
[----:B------:R-:W-:-:S03]  /*0150*/  LEA.HI R10, R25, R25, RZ, 0x3 ;  /* 0x00000019190a7211 */ /* 0x000fc600078f18ff */
[----:B------:R-:W-:Y:S01]  /*0160*/  IMAD.IADD R2, R3, 0x1, -R2 ;  /* 0x0000000103027824 */ /* 0x000fe200078e0a02 */
[----:B------:R-:W-:-:S05]  /*0170*/  LOP3.LUT R10, R10, 0xfffffff8, RZ, 0xc0, !PT ;  /* 0xfffffff80a0a7812 */ /* 0x000fca00078ec0ff */
[----:B------:R-:W-:-:S04]  /*0180*/  IMAD.IADD R25, R25, 0x1, -R10 ;  /* 0x0000000119197824 */ /* 0x000fc800078e0a0a */
[----:B--2---:R-:W-:-:S04]  /*0190*/  IMAD.WIDE R8, R25, 0x8, R8 ;  /* 0x0000000819087825 */ /* 0x004fc800078e0208 */
[----:B----4-:R-:W-:Y:S01]  /*01a0*/  IMAD.WIDE R16, R25, 0x8, R6 ;  /* 0x0000000819107825 */ /* 0x010fe200078e0206 */
[----:B------:R1:W2:Y:S01]  /*01b0*/  @!P0 LDG.E.EL.64 R28, desc[UR4][R8.64] ;  /* 0x00000004081c8981 */ /* 0x0002a2000c2e1b00 */
[----:B------:R-:W-:Y:S01]  /*01c0*/  SHF.R.S32.HI R0, RZ, 0x18, R0 ;  /* 0x00000018ff007819 */ /* 0x000fe20000011400 */
[----:B------:R-:W3:Y:S01]  /*01d0*/  LDC.64 R6, c[0x0][0x250] ;  /* 0x00009400ff067b82 */ /* 0x000ee20000000a00 */
[----:B-----5:R-:W-:Y:S01]  /*01e0*/  IMAD.WIDE R10, R2, 0x8, R4 ;  /* 0x00000008020a7825 */ /* 0x020fe200078e0204 */
[----:B------:R-:W4:Y:S04]  /*01f0*/  @!P0 LDG.E.EL.64 R14, desc[UR4][R16.64] ;  /* 0x00000004100e8981 */ /* 0x000f28000c2e1b00 */
[----:B------:R5:W4:Y:S01]  /*0200*/  @!P0 LDG.E.EL.64 R26, desc[UR4][R10.64] ;  /* 0x000000040a1a8981 */ /* 0x000b22000c2e1b00 */
[----:B------:R-:W-:Y:S01]  /*0210*/  SGXT R0, R0, 0x1 ;  /* 0x000000010000781a */ /* 0x000fe20000000200 */
[----:B------:R-:W3:Y:S01]  /*0220*/  LDC.64 R4, c[0x0][0x258] ;  /* 0x00009600ff047b82 */ /* 0x000ee20000000a00 */
[----:B-1----:R-:W-:-:S02]  /*0230*/  CS2R R8, SRZ ;  /* 0x0000000000087805 */ /* 0x002fc4000001ff00 */
[----:B------:R-:W-:-:S04]  /*0240*/  LEA.HI R0, R0, R3, RZ, 0x6 ;  /* 0x0000000300007211 */ /* 0x000fc800078f30ff */
[----:B------:R-:W-:Y:S01]  /*0250*/  SHF.R.S32.HI R18, RZ, 0x6, R0 ;  /* 0x00000006ff127819 */ /* 0x000fe20000011400 */
[----:B0----5:R-:W0:Y:S03]  /*0260*/  LDC.64 R10, c[0x0][0x238] ;  /* 0x00008e00ff0a7b82 */ /* 0x021e260000000a00 */
[----:B------:R-:W-:-:S04]  /*0270*/  LEA.HI R0, R18, R18, RZ, 0x3 ;  /* 0x0000001212007211 */ /* 0x000fc800078f18ff */
[----:B------:R-:W-:Y:S01]  /*0280*/  LOP3.LUT R19, R0, 0xfffffff8, RZ, 0xc0, !PT ;  /* 0xfffffff800137812 */ /* 0x000fe200078ec0ff */
[----:B------:R-:W1:Y:S04]  /*0290*/  LDC.64 R16, c[0x0][0x278] ;  /* 0x00009e00ff107b82 */ /* 0x000e680000000a00 */
[----:B------:R-:W-:-:S04]  /*02a0*/  IMAD.IADD R19, R18, 0x1, -R19 ;  /* 0x0000000112137824 */ /* 0x000fc800078e0a13 */
[----:B------:R-:W-:-:S04]  /*02b0*/  IMAD.WIDE R30, R19, 0x4, R12 ;  /* 0x00000004131e7825 */ /* 0x000fc800078e020c */
[C---:B---3--:R-:W-:Y:S01]  /*02c0*/  IMAD.WIDE R32, R19.reuse, 0x4, R6 ;  /* 0x0000000413207825 */ /* 0x048fe200078e0206 */
[----:B------:R3:W5:Y:S01]  /*02d0*/  @!P0 LDG.E.EL R23, desc[UR4][R30.64] ;  /* 0x000000041e178981 */ /* 0x000762000c2e1900 */
[----:B------:R-:W1:Y:S01]  /*02e0*/  LDC.64 R6, c[0x0][0x2a0] ;  /* 0x0000a800ff067b82 */ /* 0x000e620000000a00 */
[----:B------:R-:W-:Y:S01]  /*02f0*/  HFMA2.MMA R13, -RZ, RZ, 0, 0 ;  /* 0x00000000ff0d7435 */ /* 0x000fe200000001ff */
[C---:B------:R-:W-:Y:S01]  /*0300*/  IMAD.WIDE R34, R19.reuse, 0x4, R4 ;  /* 0x0000000413227825 */ /* 0x040fe200078e0204 */
[----:B------:R-:W5:Y:S03]  /*0310*/  @!P0 LDG.E.EL R9, desc[UR4][R32.64] ;  /* 0x0000000420098981 */ /* 0x000f66000c2e1900 */
[----:B------:R-:W-:Y:S02]  /*0320*/  IMAD.WIDE R36, R19, 0x4, R36 ;  /* 0x0000000413247825 */ /* 0x000fe400078e0224 */
[----:B---3--:R-:W3:Y:S02]  /*0330*/  LDC.64 R30, c[0x0][0x2b0] ;  /* 0x0000ac00ff1e7b82 */ /* 0x008ee40000000a00 */
[----:B------:R-:W-:Y:S01]  /*0340*/  IMAD.MOV.U32 R19, RZ, RZ, RZ ;  /* 0x000000ffff137224 */ /* 0x000fe200078e00ff */
[----:B------:R1:W5:Y:S01]  /*0350*/  @!P0 LDG.E.EL R13, desc[UR4][R34.64] ;  /* 0x00000004220d8981 */ /* 0x000362000c2e1900 */
[----:B0-----:R-:W-:-:S04]  /*0360*/  IMAD.WIDE R20, R2, 0x4, R10 ;  /* 0x0000000402147825 */ /* 0x001fc800078e020a */
[----:B------:R-:W-:Y:S01]  /*0370*/  IMAD.MOV.U32 R0, RZ, RZ, RZ ;  /* 0x000000ffff007224 */ /* 0x000fe200078e00ff */
[----:B------:R0:W5:Y:S01]  /*0380*/  @!P0 LDG.E.EL R19, desc[UR4][R20.64] ;  /* 0x0000000414138981 */ /* 0x000162000c2e1900 */
[----:B------:R-:W-:Y:S02]  /*0390*/  IMAD.MOV.U32 R4, RZ, RZ, RZ ;  /* 0x000000ffff047224 */ /* 0x000fe400078e00ff */
[----:B-1----:R-:W-:Y:S02]  /*03a0*/  IMAD.WIDE R34, R25, 0x4, R16 ;  /* 0x0000000419227825 */ /* 0x002fe400078e0210 */
[----:B------:R-:W1:Y:S02]  /*03b0*/  LDC.64 R16, c[0x0][0x268] ;  /* 0x00009a00ff107b82 */ /* 0x000e640000000a00 */
[----:B------:R-:W5:Y:S01]  /*03c0*/  @!P0 LDG.E.EL R4, desc[UR4][R36.64] ;  /* 0x0000000424048981 */ /* 0x000f62000c2e1900 */
[----:B------:R-:W-:Y:S02]  /*03d0*/  IMAD.MOV.U32 R11, RZ, RZ, RZ ;  /* 0x000000ffff0b7224 */ /* 0x000fe400078e00ff */
[----:B------:R-:W-:-:S03]  /*03e0*/  IMAD.WIDE R32, R2, 0x4, R6 ;  /* 0x0000000402207825 */ /* 0x000fc600078e0206 */
[----:B0-----:R-:W0:Y:S01]  /*03f0*/  LDC.64 R20, c[0x0][0x240] ;  /* 0x00009000ff147b82 */ /* 0x001e220000000a00 */
[----:B------:R-:W-:Y:S01]  /*0400*/  CS2R R6, SRZ ;  /* 0x0000000000067805 */ /* 0x000fe2000001ff00 */
[----:B---3--:R-:W-:Y:S01]  /*0410*/  IMAD.WIDE R30, R25, 0x4, R30 ;  /* 0x00000004191e7825 */ /* 0x008fe200078e021e */
[----:B------:R-:W3:Y:S04]  /*0420*/  @!P0 LDG.E.EL R11, desc[UR4][R32.64] ;  /* 0x00000004200b8981 */ /* 0x000ee8000c2e1900 */
[----:B------:R-:W3:Y:S04]  /*0430*/  @!P0 LDG.E.EL R6, desc[UR4][R30.64] ;  /* 0x000000041e068981 */ /* 0x000ee8000c2e1900 */
[----:B------:R-:W3:Y:S01]  /*0440*/  @!P0 LDG.E.EL R8, desc[UR4][R34.64] ;  /* 0x0000000422088981 */ /* 0x000ee2000c2e1900 */
[----:B-1----:R-:W-:-:S05]  /*0450*/  IMAD.WIDE R16, R3, 0x4, R16 ;  /* 0x0000000403107825 */ /* 0x002fca00078e0210 */
[----:B------:R-:W3:Y:S01]  /*0460*/  @!P0 LDG.E R7, desc[UR4][R16.64] ;  /* 0x0000000410078981 */ /* 0x000ee2000c1e1900 */
[----:B0-----:R-:W-:-:S05]  /*0470*/  IMAD.WIDE R20, R3, 0x4, R20 ;  /* 0x0000000403147825 */ /* 0x001fca00078e0214 */
[----:B------:R0:W3:Y:S02]  /*0480*/  @!P0 LDG.E R0, desc[UR4][R20.64] ;  /* 0x0000000414008981 */ /* 0x0000e4000c1e1900 */
[----:B0-----:R-:W-:Y:S01]  /*0490*/  IMAD.SHL.U32 R20, R18, 0x10, RZ ;  /* 0x0000001012147824 */ /* 0x001fe200078e00ff */
[----:B--2---:R-:W-:-:S04]  /*04a0*/  SHF.R.U32.HI R5, RZ, 0x1d, R29 ;  /* 0x0000001dff057819 */ /* 0x004fc8000001161d */
[----:B------:R-:W-:Y:S02]  /*04b0*/  LOP3.LUT R5, R5, 0x4, RZ, 0xc0, !PT ;  /* 0x0000000405057812 */ /* 0x000fe400078ec0ff */
[----:B----4-:R-:W-:Y:S02]  /*04c0*/  SHF.R.U32.HI R10, RZ, 0x1d, R15 ;  /* 0x0000001dff0a7819 */ /* 0x010fe4000001160f */
[----:B------:R-:W-:Y:S02]  /*04d0*/  LEA R33, P2, R26, UR6, 0x2 ;  /* 0x000000061a217c11 */ /* 0x000fe4000f8410ff */
[----:B------:R-:W-:Y:S02]  /*04e0*/  IADD3 R5, P1, R28, R5, RZ ;  /* 0x000000051c057210 */ /* 0x000fe40007f3e0ff */
[----:B------:R-:W-:Y:S02]  /*04f0*/  LOP3.LUT R31, R10, 0x4, RZ, 0xc0, !PT ;  /* 0x000000040a1f7812 */ /* 0x000fe400078ec0ff */
[----:B------:R-:W-:-:S02]  /*0500*/  SHF.R.U32.HI R12, RZ, 0x1b, R27 ;  /* 0x0000001bff0c7819 */ /* 0x000fc4000001161b */
[----:B------:R-:W-:Y:S02]  /*0510*/  LEA.HI.X R27, R26, UR7, R27, 0x2, P2 ;  /* 0x000000071a1b7c11 */ /* 0x000fe400090f141b */
[----:B------:R-:W-:Y:S02]  /*0520*/  IADD3.X R28, RZ, R29, RZ, P1, !PT ;  /* 0x0000001dff1c7210 */ /* 0x000fe40000ffe4ff */
[----:B------:R-:W-:Y:S01]  /*0530*/  IADD3 R24, P2, R14, R31, RZ ;  /* 0x0000001f0e187210 */ /* 0x000fe20007f5e0ff */
[C---:B------:R-:W-:Y:S01]  /*0540*/  IMAD.SHL.U32 R21, R5.reuse, 0x10, RZ ;  /* 0x0000001005157824 */ /* 0x040fe200078e00ff */
[----:B------:R-:W-:Y:S02]  /*0550*/  SHF.L.U64.HI R26, R5, 0x4, R28 ;  /* 0x00000004051a7819 */ /* 0x000fe4000001021c */
[----:B------:R-:W-:Y:S01]  /*0560*/  LOP3.LUT R10, R12, 0x10, RZ, 0xc0, !PT ;  /* 0x000000100c0a7812 */ /* 0x000fe200078ec0ff */
[----:B------:R-:W-:Y:S02]  /*0570*/  IMAD.X R5, RZ, RZ, R15, P2 ;  /* 0x000000ffff057224 */ /* 0x000fe400010e060f */
[----:B------:R-:W0:Y:S01]  /*0580*/  LDC.64 R14, c[0x0][0x230] ;  /* 0x00008c00ff0e7b82 */ /* 0x000e220000000a00 */
[----:B------:R-:W-:-:S05]  /*0590*/  IADD3 R16, P1, R10, R33, RZ ;  /* 0x000000210a107210 */ /* 0x000fca0007f3e0ff */
[----:B------:R-:W-:Y:S01]  /*05a0*/  IMAD.X R17, RZ, RZ, R27, P1 ;  /* 0x000000ffff117224 */ /* 0x000fe200008e061b */
[----:B------:R-:W-:-:S04]  /*05b0*/  IADD3 R28, P1, R21, R16, RZ ;  /* 0x00000010151c7210 */ /* 0x000fc80007f3e0ff */
[----:B------:R-:W-:Y:S01]  /*05c0*/  IADD3.X R29, R26, R17, RZ, P1, !PT ;  /* 0x000000111a1d7210 */ /* 0x000fe20000ffe4ff */
[----:B------:R-:W-:Y:S02]  /*05d0*/  IMAD.MOV.U32 R12, RZ, RZ, RZ ;  /* 0x000000ffff0c7224 */ /* 0x000fe400078e00ff */
[----:B------:R-:W-:-:S05]  /*05e0*/  IMAD.WIDE R28, R20, 0x4, R28 ;  /* 0x00000004141c7825 */ /* 0x000fca00078e021c */
[----:B------:R0:W2:Y:S02]  /*05f0*/  @!P0 LDG.E.EL R12, desc[UR4][R28.64] ;  /* 0x000000041c0c8981 */ /* 0x0000a4000c2e1900 */
[----:B0-----:R-:W-:Y:S01]  /*0600*/  IMAD.WIDE R28, R2, 0x8, R14 ;  /* 0x00000008021c7825 */ /* 0x001fe200078e020e */
[----:B------:R-:W-:-:S06]  /*0610*/  CS2R R14, SRZ ;  /* 0x00000000000e7805 */ /* 0x000fcc000001ff00 */
[----:B------:R0:W4:Y:S01]  /*0620*/  @!P0 LDG.E.EL.64 R14, desc[UR4][R28.64] ;  /* 0x000000041c0e8981 */ /* 0x000122000c2e1b00 */
[C---:B------:R-:W-:Y:S01]  /*0630*/  IMAD.SHL.U32 R27, R24.reuse, 0x10, RZ ;  /* 0x00000010181b7824 */ /* 0x040fe200078e00ff */
[----:B------:R-:W-:-:S04]  /*0640*/  SHF.L.U64.HI R24, R24, 0x4, R5 ;  /* 0x0000000418187819 */ /* 0x000fc80000010205 */
[----:B------:R-:W-:Y:S02]  /*0650*/  IADD3 R16, P2, R27, R16, RZ ;  /* 0x000000101b107210 */ /* 0x000fe40007f5e0ff */
[----:B0-----:R-:W-:-:S03]  /*0660*/  CS2R R28, SRZ ;  /* 0x00000000001c7805 */ /* 0x001fc6000001ff00 */
[----:B------:R-:W-:Y:S02]  /*0670*/  IMAD.X R17, R24, 0x1, R17, P2 ;  /* 0x0000000118117824 */ /* 0x000fe400010e0611 */
[----:B------:R-:W-:Y:S02]  /*0680*/  IMAD.MOV.U32 R10, RZ, RZ, RZ ;  /* 0x000000ffff0a7224 */ /* 0x000fe400078e00ff */
[----:B------:R-:W-:-:S05]  /*0690*/  IMAD.WIDE R16, R20, 0x4, R16 ;  /* 0x0000000414107825 */ /* 0x000fca00078e0210 */
[----:B------:R0:W2:Y:S01]  /*06a0*/  @!P0 LDG.E.EL R10, desc[UR4][R16.64] ;  /* 0x00000004100a8981 */ /* 0x0000a2000c2e1900 */
[C---:B----4-:R-:W-:Y:S02]  /*06b0*/  LEA R5, P1, R14.reuse, UR6, 0x2 ;  /* 0x000000060e057c11 */ /* 0x050fe4000f8210ff */
[--C-:B------:R-:W-:Y:S02]  /*06c0*/  SHF.R.U32.HI R22, RZ, 0x1b, R15.reuse ;  /* 0x0000001bff167819 */ /* 0x100fe4000001160f */
[----:B------:R-:W-:Y:S01]  /*06d0*/  LEA.HI.X R30, R14, UR7, R15, 0x2, P1 ;  /* 0x000000070e1e7c11 */ /* 0x000fe200088f140f */
[----:B------:R-:W-:Y:S01]  /*06e0*/  ULDC.64 UR6, c[0x0][0x290] ;  /* 0x0000a40000067ab9 */ /* 0x000fe20000000a00 */
[----:B------:R-:W1:Y:S01]  /*06f0*/  LDC.64 R14, c[0x0][0x280] ;  /* 0x0000a000ff0e7b82 */ /* 0x000e620000000a00 */
[----:B------:R-:W-:-:S04]  /*0700*/  LOP3.LUT R22, R22, 0x10, RZ, 0xc0, !PT ;  /* 0x0000001016167812 */ /* 0x000fc800078ec0ff */
[----:B------:R-:W-:-:S04]  /*0710*/  IADD3 R22, P1, R22, R5, RZ ;  /* 0x0000000516167210 */ /* 0x000fc80007f3e0ff */
[----:B------:R-:W-:Y:S01]  /*0720*/  IADD3.X R5, RZ, R30, RZ, P1, !PT ;  /* 0x0000001eff057210 */ /* 0x000fe20000ffe4ff */
[----:B-1----:R-:W-:-:S05]  /*0730*/  IMAD.WIDE R14, R25, 0x8, R14 ;  /* 0x00000008190e7825 */ /* 0x002fca00078e020e */
[----:B------:R1:W4:Y:S01]  /*0740*/  @!P0 LDG.E.EL.64 R28, desc[UR4][R14.64] ;  /* 0x000000040e1c8981 */ /* 0x000322000c2e1b00 */
[----:B0-----:R-:W-:Y:S01]  /*0750*/  IADD3 R16, P1, R22, R21, RZ ;  /* 0x0000001516107210 */ /* 0x001fe20007f3e0ff */
[----:B-1----:R-:W0:Y:S04]  /*0760*/  LDC.64 R14, c[0x0][0x288] ;  /* 0x0000a200ff0e7b82 */ /* 0x002e280000000a00 */
[----:B------:R-:W-:Y:S02]  /*0770*/  IMAD.X R17, R5, 0x1, R26, P1 ;  /* 0x0000000105117824 */ /* 0x000fe400008e061a */
[----:B------:R-:W-:Y:S02]  /*0780*/  IMAD.MOV.U32 R21, RZ, RZ, RZ ;  /* 0x000000ffff157224 */ /* 0x000fe400078e00ff */
[----:B------:R-:W-:-:S05]  /*0790*/  IMAD.WIDE R16, R20, 0x4, R16 ;  /* 0x0000000414107825 */ /* 0x000fca00078e0210 */
[----:B------:R1:W2:Y:S02]  /*07a0*/  @!P0 LDG.E.EL R21, desc[UR4][R16.64] ;  /* 0x0000000410158981 */ /* 0x0002a4000c2e1900 */
[----:B-1----:R-:W-:Y:S01]  /*07b0*/  CS2R R16, SRZ ;  /* 0x0000000000107805 */ /* 0x002fe2000001ff00 */
[----:B0-----:R-:W-:-:S05]  /*07c0*/  IMAD.WIDE R14, R2, 0x8, R14 ;  /* 0x00000008020e7825 */ /* 0x001fca00078e020e */
[----:B------:R0:W2:Y:S02]  /*07d0*/  @!P0 LDG.E.EL.64 R16, desc[UR4][R14.64] ;  /* 0x000000040e108981 */ /* 0x0000a4000c2e1b00 */
[----:B0-----:R-:W0:Y:S01]  /*07e0*/  LDC.64 R14, c[0x0][0x2a8] ;  /* 0x0000aa00ff0e7b82 */ /* 0x001e220000000a00 */
[----:B------:R-:W-:-:S05]  /*07f0*/  IADD3 R26, P1, R27, R22, RZ ;  /* 0x000000161b1a7210 */ /* 0x000fca0007f3e0ff */
[----:B------:R-:W-:Y:S02]  /*0800*/  IMAD.X R27, R24, 0x1, R5, P1 ;  /* 0x00000001181b7824 */ /* 0x000fe400008e0605 */
[----:B0-----:R-:W-:Y:S01]  /*0810*/  IMAD.WIDE R24, R25, 0x8, R14 ;  /* 0x0000000819187825 */ /* 0x001fe200078e020e */
[----:B------:R-:W-:-:S06]  /*0820*/  CS2R R14, SRZ ;  /* 0x00000000000e7805 */ /* 0x000fcc000001ff00 */
[----:B------:R0:W3:Y:S01]  /*0830*/  @!P0 LDG.E.EL.64 R14, desc[UR4][R24.64] ;  /* 0x00000004180e8981 */ /* 0x0000e2000c2e1b00 */
[----:B-----5:R-:W-:-:S04]  /*0840*/  FADD R22, R9, 9.9999997473787516356e-06 ;  /* 0x3727c5ac09167421 */ /* 0x020fc80000000000 */
[----:B------:R-:W1:Y:S01]  /*0850*/  MUFU.SQRT R30, R22 ;  /* 0x00000016001e7308 */ /* 0x000e620000002000 */
[----:B------:R-:W-:Y:S02]  /*0860*/  IMAD.MOV.U32 R5, RZ, RZ, RZ ;  /* 0x000000ffff057224 */ /* 0x000fe400078e00ff */
[----:B------:R-:W-:-:S05]  /*0870*/  IMAD.WIDE R26, R20, 0x4, R26 ;  /* 0x00000004141a7825 */ /* 0x000fca00078e021a */
[----:B------:R2:W5:Y:S01]  /*0880*/  @!P0 LDG.E.EL R5, desc[UR4][R26.64] ;  /* 0x000000041a058981 */ /* 0x000562000c2e1900 */
[C---:B-1----:R-:W-:Y:S02]  /*0890*/  FSETP.GT.AND P2, PT, R30.reuse, 8.50705917302346158658e+37, PT ;  /* 0x7e8000001e00780b */ /* 0x042fe40003f44000 */
[----:B------:R-:W-:-:S11]  /*08a0*/  FSETP.GEU.AND P1, PT, R30, 1.175494350822287508e-38, PT ;  /* 0x008000001e00780b */ /* 0x000fd60003f2e000 */
[----:B------:R-:W-:-:S04]  /*08b0*/  @P2 FMUL R30, R30, 0.25 ;  /* 0x3e8000001e1e2820 */ /* 0x000fc80000400000 */
[----:B------:R-:W-:Y:S01]  /*08c0*/  @!P1 FMUL R30, R30, 16777216 ;  /* 0x4b8000001e1e9820 */ /* 0x000fe20000400000 */
[----:B0-----:R-:W-:Y:S01]  /*08d0*/  IMAD.SHL.U32 R25, R18, 0x4, RZ ;  /* 0x0000000412197824 */ /* 0x001fe200078e00ff */
[----:B----4-:R-:W-:-:S04]  /*08e0*/  SHF.R.U32.HI R9, RZ, 0x1e, R29 ;  /* 0x0000001eff097819 */ /* 0x010fc8000001161d */
[----:B------:R-:W-:-:S04]  /*08f0*/  LOP3.LUT R9, R9, 0x2, RZ, 0xc0, !PT ;  /* 0x0000000209097812 */ /* 0x000fc800078ec0ff */
[----:B------:R-:W-:-:S04]  /*0900*/  IADD3 R20, P3, R28, R9, RZ ;  /* 0x000000091c147210 */ /* 0x000fc80007f7e0ff */
[----:B------:R-:W-:Y:S01]  /*0910*/  IADD3.X R9, RZ, R29, RZ, P3, !PT ;  /* 0x0000001dff097210 */ /* 0x000fe20001ffe4ff */
[----:B------:R-:W-:-:S03]  /*0920*/  IMAD.MOV.U32 R29, RZ, RZ, 0x3e800000 ;  /* 0x3e800000ff1d7424 */ /* 0x000fc600078e00ff */
[C---:B------:R-:W-:Y:S01]  /*0930*/  SHF.L.U64.HI R9, R20.reuse, 0x3, R9 ;  /* 0x0000000314097819 */ /* 0x040fe20000010209 */
[----:B------:R-:W-:Y:S01]  /*0940*/  IMAD.SHL.U32 R20, R20, 0x8, RZ ;  /* 0x0000000814147824 */ /* 0x000fe200078e00ff */
[----:B------:R-:W-:Y:S02]  /*0950*/  FSEL R29, R29, 1, P2 ;  /* 0x3f8000001d1d7808 */ /* 0x000fe40001000000 */
[--C-:B--2---:R-:W-:Y:S02]  /*0960*/  SHF.R.U32.HI R27, RZ, 0x1c, R17.reuse ;  /* 0x0000001cff1b7819 */ /* 0x104fe40000011611 */
[C---:B------:R-:W-:Y:S02]  /*0970*/  LEA R24, P3, R16.reuse, UR6, 0x2 ;  /* 0x0000000610187c11 */ /* 0x040fe4000f8610ff */
[----:B------:R-:W-:Y:S02]  /*0980*/  LOP3.LUT R27, R27, 0x8, RZ, 0xc0, !PT ;  /* 0x000000081b1b7812 */ /* 0x000fe400078ec0ff */
[----:B------:R-:W-:-:S02]  /*0990*/  LEA.HI.X R22, R16, UR7, R17, 0x2, P3 ;  /* 0x0000000710167c11 */ /* 0x000fc400098f1411 */
[----:B------:R-:W-:Y:S02]  /*09a0*/  IADD3 R27, P3, R27, R24, RZ ;  /* 0x000000181b1b7210 */ /* 0x000fe40007f7e0ff */
[----:B------:R-:W0:Y:S01]  /*09b0*/  MUFU.RCP R24, R30 ;  /* 0x0000001e00187308 */ /* 0x000e220000001000 */
[----:B------:R-:W-:Y:S01]  /*09c0*/  @!P1 FMUL R29, R29, 16777216 ;  /* 0x4b8000001d1d9820 */ /* 0x000fe20000400000 */
[----:B------:R-:W-:Y:S01]  /*09d0*/  IADD3 R16, P2, R20, R27, RZ ;  /* 0x0000001b14107210 */ /* 0x000fe20007f5e0ff */
[----:B------:R-:W-:-:S05]  /*09e0*/  IMAD.X R22, RZ, RZ, R22, P3 ;  /* 0x000000ffff167224 */ /* 0x000fca00018e0616 */
[----:B------:R-:W-:Y:S01]  /*09f0*/  IADD3.X R17, R9, R22, RZ, P2, !PT ;  /* 0x0000001609117210 */ /* 0x000fe200017fe4ff */
[----:B0-----:R-:W-:Y:S01]  /*0a00*/  FMUL R18, R24, R29 ;  /* 0x0000001d18127220 */ /* 0x001fe20000400000 */
[----:B------:R-:W-:Y:S02]  /*0a10*/  IMAD.MOV.U32 R24, RZ, RZ, RZ ;  /* 0x000000ffff187224 */ /* 0x000fe400078e00ff */
[----:B------:R-:W-:-:S05]  /*0a20*/  IMAD.WIDE R16, R25, 0x4, R16 ;  /* 0x0000000419107825 */ /* 0x000fca00078e0210 */
[----:B------:R0:W2:Y:S01]  /*0a30*/  @!P0 LDG.E.EL R24, desc[UR4][R16.64] ;  /* 0x0000000410188981 */ /* 0x0000a2000c2e1900 */
[----:B---3--:R-:W-:Y:S01]  /*0a40*/  SHF.R.U32.HI R29, RZ, 0x1e, R15 ;  /* 0x0000001eff1d7819 */ /* 0x008fe2000001160f */
[----:B0-----:R-:W0:Y:S03]  /*0a50*/  LDC.64 R16, c[0x0][0x298] ;  /* 0x0000a600ff107b82 */ /* 0x001e260000000a00 */
[----:B------:R-:W-:-:S04]  /*0a60*/  LOP3.LUT R29, R29, 0x2, RZ, 0xc0, !PT ;  /* 0x000000021d1d7812 */ /* 0x000fc800078ec0ff */
[----:B------:R-:W-:-:S05]  /*0a70*/  IADD3 R29, P1, R14, R29, RZ ;  /* 0x0000001d0e1d7210 */ /* 0x000fca0007f3e0ff */
[----:B------:R-:W-:Y:S02]  /*0a80*/  IMAD.X R14, RZ, RZ, R15, P1 ;  /* 0x000000ffff0e7224 */ /* 0x000fe400008e060f */
[----:B------:R-:W-:-:S03]  /*0a90*/  IMAD.SHL.U32 R26, R29, 0x8, RZ ;  /* 0x000000081d1a7824 */ /* 0x000fc600078e00ff */
[----:B------:R-:W-:Y:S02]  /*0aa0*/  SHF.L.U64.HI R29, R29, 0x3, R14 ;  /* 0x000000031d1d7819 */ /* 0x000fe4000001020e */
[----:B------:R-:W-:-:S04]  /*0ab0*/  IADD3 R14, P1, R26, R27, RZ ;  /* 0x0000001b1a0e7210 */ /* 0x000fc80007f3e0ff */
[----:B------:R-:W-:Y:S01]  /*0ac0*/  IADD3.X R15, R29, R22, RZ, P1, !PT ;  /* 0x000000161d0f7210 */ /* 0x000fe20000ffe4ff */
[----:B------:R-:W-:Y:S02]  /*0ad0*/  IMAD.MOV.U32 R22, RZ, RZ, RZ ;  /* 0x000000ffff167224 */ /* 0x000fe400078e00ff */
[----:B------:R-:W-:-:S05]  /*0ae0*/  IMAD.WIDE R14, R25, 0x4, R14 ;  /* 0x00000004190e7825 */ /* 0x000fca00078e020e */
[----:B------:R0:W3:Y:S02]  /*0af0*/  @!P0 LDG.E.EL R22, desc[UR4][R14.64] ;  /* 0x000000040e168981 */ /* 0x0000e4000c2e1900 */
[----:B0-----:R-:W-:Y:S01]  /*0b00*/  IMAD.WIDE R14, R2, 0x8, R16 ;  /* 0x00000008020e7825 */ /* 0x001fe200078e0210 */
[----:B------:R-:W-:-:S06]  /*0b10*/  CS2R R16, SRZ ;  /* 0x0000000000107805 */ /* 0x000fcc000001ff00 */
[----:B------:R0:W4:Y:S01]  /*0b20*/  @!P0 LDG.E.EL.64 R16, desc[UR4][R14.64] ;  /* 0x000000040e108981 */ /* 0x000122000c2e1b00 */
[----:B------:R-:W-:Y:S01]  /*0b30*/  FADD R23, -R23, R0 ;  /* 0x0000000017177221 */ /* 0x000fe20000000100 */
[----:B------:R-:W-:Y:S01]  /*0b40*/  FADD R21, R21, -R12 ;  /* 0x8000000c15157221 */ /* 0x000fe20000000000 */
[----:B-----5:R-:W-:Y:S01]  /*0b50*/  FADD R5, R5, -R10 ;  /* 0x8000000a05057221 */ /* 0x020fe20000000000 */
[----:B0-----:R-:W0:Y:S01]  /*0b60*/  LDC.64 R14, c[0x0][0x210] ;  /* 0x00008400ff0e7b82 */ /* 0x001e220000000a00 */
[--C-:B----4-:R-:W-:Y:S02]  /*0b70*/  SHF.R.U32.HI R2, RZ, 0x1c, R17.reuse ;  /* 0x0000001cff027819 */ /* 0x110fe40000011611 */
[----:B------:R-:W-:Y:S02]  /*0b80*/  LEA R27, P1, R16, UR6, 0x2 ;  /* 0x00000006101b7c11 */ /* 0x000fe4000f8210ff */
[----:B------:R-:W-:Y:S02]  /*0b90*/  LOP3.LUT R2, R2, 0x8, RZ, 0xc0, !PT ;  /* 0x0000000802027812 */ /* 0x000fe400078ec0ff */
[----:B------:R-:W-:Y:S01]  /*0ba0*/  LEA.HI.X R16, R16, UR7, R17, 0x2, P1 ;  /* 0x0000000710107c11 */ /* 0x000fe200088f1411 */
[----:B------:R-:W-:Y:S01]  /*0bb0*/  FMUL R23, R23, R18 ;  /* 0x0000001217177220 */ /* 0x000fe20000400000 */
[----:B------:R-:W-:Y:S01]  /*0bc0*/  IADD3 R27, P1, R2, R27, RZ ;  /* 0x0000001b021b7210 */ /* 0x000fe20007f3e0ff */
[-C--:B------:R-:W-:Y:S01]  /*0bd0*/  FFMA R21, R21, R19.reuse, R12 ;  /* 0x0000001315157223 */ /* 0x080fe2000000000c */
[----:B------:R-:W-:Y:S01]  /*0be0*/  FFMA R10, R5, R19, R10 ;  /* 0x00000013050a7223 */ /* 0x000fe2000000000a */
[----:B------:R-:W-:Y:S01]  /*0bf0*/  ULDC.64 UR6, c[0x0][0x2b8] ;  /* 0x0000ae0000067ab9 */ /* 0x000fe20000000a00 */
[----:B------:R-:W-:Y:S01]  /*0c00*/  IADD3 R26, P2, R26, R27, RZ ;  /* 0x0000001b1a1a7210 */ /* 0x000fe20007f5e0ff */
[----:B------:R-:W-:Y:S01]  /*0c10*/  IMAD.X R2, RZ, RZ, R16, P1 ;  /* 0x000000ffff027224 */ /* 0x000fe200008e0610 */
[----:B------:R-:W-:-:S04]  /*0c20*/  IADD3 R16, P1, R27, R20, RZ ;  /* 0x000000141b107210 */ /* 0x000fc80007f3e0ff */
[----:B------:R-:W-:Y:S01]  /*0c30*/  IADD3.X R27, R29, R2, RZ, P2, !PT ;  /* 0x000000021d1b7210 */ /* 0x000fe200017fe4ff */
[----:B------:R-:W-:Y:S02]  /*0c40*/  IMAD.X R17, R2, 0x1, R9, P1 ;  /* 0x0000000102117824 */ /* 0x000fe400008e0609 */
[----:B------:R-:W-:Y:S02]  /*0c50*/  IMAD.MOV.U32 R9, RZ, RZ, RZ ;  /* 0x000000ffff097224 */ /* 0x000fe400078e00ff */
[----:B------:R-:W-:-:S04]  /*0c60*/  IMAD.WIDE R16, R25, 0x4, R16 ;  /* 0x0000000419107825 */ /* 0x000fc800078e0210 */
[----:B------:R-:W-:-:S04]  /*0c70*/  IMAD.WIDE R26, R25, 0x4, R26 ;  /* 0x00000004191a7825 */ /* 0x000fc800078e021a */
[----:B------:R-:W-:Y:S01]  /*0c80*/  IMAD.MOV.U32 R25, RZ, RZ, RZ ;  /* 0x000000ffff197224 */ /* 0x000fe200078e00ff */
[----:B------:R-:W3:Y:S05]  /*0c90*/  @!P0 LDG.E.EL R9, desc[UR4][R26.64] ;  /* 0x000000041a098981 */ /* 0x000eea000c2e1900 */
[----:B------:R-:W2:Y:S01]  /*0ca0*/  @!P0 LDG.E.EL R25, desc[UR4][R16.64] ;  /* 0x0000000410198981 */ /* 0x000ea2000c2e1900 */
[----:B------:R-:W-:Y:S01]  /*0cb0*/  FFMA R4, R23, R13, R4 ;  /* 0x0000000d17047223 */ /* 0x000fe20000000004 */
[----:B------:R-:W-:-:S03]  /*0cc0*/  FADD R10, -R21, R10 ;  /* 0x0000000a150a7221 */ /* 0x000fc60000000100 */
[----:B------:R-:W-:Y:S01]  /*0cd0*/  FADD R5, R4, R7 ;  /* 0x0000000704057221 */ /* 0x000fe20000000000 */
[----:B------:R-:W-:-:S04]  /*0ce0*/  FFMA R8, R10, R8, R21 ;  /* 0x000000080a087223 */ /* 0x000fc80000000015 */
[----:B------:R-:W-:Y:S01]  /*0cf0*/  FADD R5, R5, R8 ;  /* 0x0000000805057221 */ /* 0x000fe20000000000 */
[----:B0-----:R-:W-:-:S04]  /*0d00*/  IMAD.WIDE R14, R3, 0x4, R14 ;  /* 0x00000004030e7825 */ /* 0x001fc800078e020e */
[----:B---3--:R-:W-:Y:S01]  /*0d10*/  FADD R9, R9, -R22 ;  /* 0x8000001609097221 */ /* 0x008fe20000000000 */
[----:B--2---:R-:W-:-:S03]  /*0d20*/  FADD R25, R25, -R24 ;  /* 0x8000001819197221 */ /* 0x004fc60000000000 */
[-C--:B------:R-:W-:Y:S01]  /*0d30*/  FFMA R22, R9, R11.reuse, R22 ;  /* 0x0000000b09167223 */ /* 0x080fe20000000016 */
[----:B------:R-:W-:-:S04]  /*0d40*/  FFMA R25, R25, R11, R24 ;  /* 0x0000000b19197223 */ /* 0x000fc80000000018 */
[----:B------:R-:W-:-:S04]  /*0d50*/  FADD R22, -R25, R22 ;  /* 0x0000001619167221 */ /* 0x000fc80000000100 */
[----:B------:R-:W-:-:S04]  /*0d60*/  FFMA R6, R22, R6, R25 ;  /* 0x0000000616067223 */ /* 0x000fc80000000019 */
[----:B------:R-:W-:Y:S01]  /*0d70*/  FADD R7, R6, R5 ;  /* 0x0000000506077221 */ /* 0x000fe20000000000 */
[----:B------:R-:W-:-:S04]  /*0d80*/  FSETP.GEU.AND P1, PT, R5, -R6, PT ;  /* 0x800000060500720b */ /* 0x000fc80003f2e000 */
[----:B------:R-:W-:Y:S02]  /*0d90*/  FSEL R0, R7, RZ, P1 ;  /* 0x000000ff07007208 */ /* 0x000fe40000800000 */
[----:B------:R-:W-:Y:S01]  /*0da0*/  IADD3 R2, P1, R3, UR6, RZ ;  /* 0x0000000603027c10 */ /* 0x000fe2000ff3e0ff */
[----:B------:R0:W-:Y:S01]  /*0db0*/  @!P0 STG.E desc[UR4][R14.64], R7 ;  /* 0x000000070e008986 */ /* 0x0001e2000c101904 */
[----:B------:R-:W-:Y:S02]  /*0dc0*/  FSETP.GTU.AND P2, PT, R0, RZ, PT ;  /* 0x000000ff0000720b */ /* 0x000fe40003f4c000 */
[----:B------:R-:W-:Y:S02]  /*0dd0*/  LEA.HI.X.SX32 R3, R3, UR7, 0x1, P1 ;  /* 0x0000000703037c11 */ /* 0x000fe400088f0eff */
[----:B------:R-:W-:Y:S01]  /*0de0*/  SEL R5, RZ, 0x1, P2 ;  /* 0x00000001ff057807 */ /* 0x000fe20001000000 */
[----:B0-----:R-:W-:Y:S08]  /*0df0*/  @P0 EXIT ;  /* 0x000000000000094d */ /* 0x001ff00003800000 */
[----:B------:R-:W-:Y:S01]  /*0e00*/  STG.E.U8 desc[UR4][R2.64], R5 ;  /* 0x0000000502007986 */ /* 0x000fe2000c101104 */
[----:B------:R-:W-:Y:S05]  /*0e10*/  EXIT ;  /* 0x000000000000794d */ /* 0x000fea0003800000 */
.L_x_0:
[----:B------:R-:W-:-:S00]  /*0e20*/  BRA `(.L_x_0) ;  /* 0xfffffffc00fc7947 */ /* 0x000fc0000383ffff */
[----:B------:R-:W-:-:S00]  /*0e30*/  NOP ;  /* 0x0000000000007918 */ /* 0x000fc00000000000 */
        /* <DEDUP_REMOVED lines=12> */
.L_x_1:


//--------------------- .nv.global.init           --------------------------
	.section	.nv.global.init,"aw",@progbits
.nv.global.init:
	.type		_$_str,@object
	.size		_$_str,(_$_str_$_2 - _$_str)
_$_str:
        /*0000*/ 	.byte	0x5f, 0x5f, 0x43, 0x55, 0x44, 0x41, 0x5f, 0x46, 0x54, 0x5a, 0x00
	.type		_$_str_$_2,@object
	.size		_$_str_$_2,(.L_1 - _$_str_$_2)
_$_str_$_2:
        /*000b*/ 	.byte	0x5f, 0x5f, 0x43, 0x55, 0x44, 0x41, 0x5f, 0x50, 0x52, 0x45, 0x43, 0x5f, 0x53, 0x51, 0x52, 0x54
        /*001b*/ 	.byte	0x00
.L_1:


//--------------------- .nv.constant0.triton_poi_fused__native_batch_norm_legit_no_training__unsafe_index_add_mul_relu_sub_threshold_backward_48 --------------------------
	.section	.nv.constant0.triton_poi_fused__native_batch_norm_legit_no_training__unsafe_index_add_mul_relu_sub_threshold_backward_48,"a",@progbits
	.sectionflags	@""
	.align	4
.nv.constant0.triton_poi_fused__native_batch_norm_legit_no_training__unsafe_index_add_mul_relu_sub_threshold_backward_48:
	.zero		708
